//
// Generated by NVIDIA NVVM Compiler
//
// Compiler Build ID: CL-36424714
// Cuda compilation tools, release 13.0, V13.0.88
// Based on NVVM 20.0.0
//

.version 9.0
.target sm_100
.address_size 64

	// .globl	_Z12squareKernelPfS_i

.visible .entry _Z12squareKernelPfS_i(
	.param .u64 .ptr .align 1 _Z12squareKernelPfS_i_param_0,
	.param .u64 .ptr .align 1 _Z12squareKernelPfS_i_param_1,
	.param .u32 _Z12squareKernelPfS_i_param_2
)
{
	.reg .pred 	%p<2>;
	.reg .b32 	%r<6>;
	.reg .b32 	%f<3>;
	.reg .b64 	%rd<8>;

	ld.param.u64 	%rd1, [_Z12squareKernelPfS_i_param_0];
	ld.param.u64 	%rd2, [_Z12squareKernelPfS_i_param_1];
	ld.param.u32 	%r2, [_Z12squareKernelPfS_i_param_2];
	mov.u32 	%r3, %tid.x;
	mov.u32 	%r4, %ctaid.x;
	mov.u32 	%r5, %ntid.x;
	mad.lo.s32 	%r1, %r4, %r5, %r3;
	setp.ge.s32 	%p1, %r1, %r2;
	@%p1 bra 	$L__BB0_2;
	cvta.to.global.u64 	%rd3, %rd2;
	cvta.to.global.u64 	%rd4, %rd1;
	mul.wide.s32 	%rd5, %r1, 4;
	add.s64 	%rd6, %rd3, %rd5;
	ld.global.f32 	%f1, [%rd6];
	mul.f32 	%f2, %f1, %f1;
	add.s64 	%rd7, %rd4, %rd5;
	st.global.f32 	[%rd7], %f2;
$L__BB0_2:
	ret;

}


// ===== COMPILED SASS (sm_100) =====

	.target	sm_100

	.elftype	@"ET_EXEC"


//--------------------- .note.nv.tkinfo           --------------------------
	.section	.note.nv.tkinfo,"",@"SHT_NOTE"
	.sectionflags	@"SHF_NOTE_NV_TKINFO"
	.tkinfo
        /*0018*/ 	.word	0x00000002
        /*0030*/ 	.string	""
        /*0030*/ 	.string	"ptxas"
        /*0030*/ 	.string	"Cuda compilation tools, release 13.0, V13.0.88"
        /*0030*/ 	.string	"Build cuda_13.0.r13.0/compiler.36424714_0"
        /*0030*/ 	.string	"-arch sm_100 -m 64 "



//--------------------- .note.nv.cuinfo           --------------------------
	.section	.note.nv.cuinfo,"",@"SHT_NOTE"
	.sectionflags	@"SHF_NOTE_NV_CUINFO"
        /*0018*/ 	.short	0x0002
        /*001a*/ 	.short	0x0064
        /*001c*/ 	.short	0x0082
	.zero		2


//--------------------- .nv.info                  --------------------------
	.section	.nv.info,"",@"SHT_CUDA_INFO"
	.align	4


	//----- nvinfo : EIATTR_REGCOUNT
	.align		4
        /*0000*/ 	.byte	0x04, 0x2f
        /*0002*/ 	.short	(.L_1 - .L_0)
	.align		4
.L_0:
        /*0004*/ 	.word	index@(_Z12squareKernelPfS_i)
        /*0008*/ 	.word	0x0000000a


	//----- nvinfo : EIATTR_FRAME_SIZE
	.align		4
.L_1:
        /*000c*/ 	.byte	0x04, 0x11
        /*000e*/ 	.short	(.L_3 - .L_2)
	.align		4
.L_2:
        /*0010*/ 	.word	index@(_Z12squareKernelPfS_i)
        /*0014*/ 	.word	0x00000000


	//----- nvinfo : EIATTR_MIN_STACK_SIZE
	.align		4
.L_3:
        /*0018*/ 	.byte	0x04, 0x12
        /*001a*/ 	.short	(.L_5 - .L_4)
	.align		4
.L_4:
        /*001c*/ 	.word	index@(_Z12squareKernelPfS_i)
        /*0020*/ 	.word	0x00000000
.L_5:


//--------------------- .nv.compat                --------------------------
	.section	.nv.compat,"",@"SHT_CUDA_COMPAT_INFO"
	.align	4
        /*0000*/ 	.byte	0x02, 0x09, 0x00, 0x00, 0x02, 0x02, 0x01, 0x00, 0x02, 0x05, 0x05, 0x00, 0x03, 0x07, 0x01, 0x01
        /*0010*/ 	.byte	0x02, 0x03, 0x00, 0x00, 0x02, 0x06, 0x01, 0x00, 0x04, 0x0b, 0x08, 0x00, 0x09, 0x00, 0x00, 0x00
        /*0020*/ 	.byte	0x00, 0x00, 0x00, 0x00


//--------------------- .nv.info._Z12squareKernelPfS_i --------------------------
	.section	.nv.info._Z12squareKernelPfS_i,"",@"SHT_CUDA_INFO"
	.sectionflags	@""
	.align	4


	//----- nvinfo : EIATTR_CUDA_API_VERSION
	.align		4
        /*0000*/ 	.byte	0x04, 0x37
        /*0002*/ 	.short	(.L_7 - .L_6)
.L_6:
        /*0004*/ 	.word	0x00000082


	//----- nvinfo : EIATTR_KPARAM_INFO
	.align		4
.L_7:
        /*0008*/ 	.byte	0x04, 0x17
        /*000a*/ 	.short	(.L_9 - .L_8)
.L_8:
        /*000c*/ 	.word	0x00000000
        /*0010*/ 	.short	0x0002
        /*0012*/ 	.short	0x0010
        /*0014*/ 	.byte	0x00, 0xf0, 0x11, 0x00


	//----- nvinfo : EIATTR_KPARAM_INFO
	.align		4
.L_9:
        /*0018*/ 	.byte	0x04, 0x17
        /*001a*/ 	.short	(.L_11 - .L_10)
.L_10:
        /*001c*/ 	.word	0x00000000
        /*0020*/ 	.short	0x0001
        /*0022*/ 	.short	0x0008
        /*0024*/ 	.byte	0x00, 0xf5, 0x21, 0x00


	//----- nvinfo : EIATTR_KPARAM_INFO
	.align		4
.L_11:
        /*0028*/ 	.byte	0x04, 0x17
        /*002a*/ 	.short	(.L_13 - .L_12)
.L_12:
        /*002c*/ 	.word	0x00000000
        /*0030*/ 	.short	0x0000
        /*0032*/ 	.short	0x0000
        /*0034*/ 	.byte	0x00, 0xf5, 0x21, 0x00


	//----- nvinfo : EIATTR_SPARSE_MMA_MASK
	.align		4
.L_13:
        /*0038*/ 	.byte	0x03, 0x50
        /*003a*/ 	.short	0x0000


	//----- nvinfo : EIATTR_MAXREG_COUNT
	.align		4
        /*003c*/ 	.byte	0x03, 0x1b
        /*003e*/ 	.short	0x00ff


	//----- nvinfo : EIATTR_MERCURY_ISA_VERSION
	.align		4
        /*0040*/ 	.byte	0x03, 0x5f
        /*0042*/ 	.short	0x0101


	//----- nvinfo : EIATTR_VRC_CTA_INIT_COUNT
	.align		4
        /*0044*/ 	.byte	0x02, 0x4a
	.zero		1
	.zero		1


	//----- nvinfo : EIATTR_EXIT_INSTR_OFFSETS
	.align		4
        /*0048*/ 	.byte	0x04, 0x1c
        /*004a*/ 	.short	(.L_15 - .L_14)


	//   ....[0]....
.L_14:
        /*004c*/ 	.word	0x00000070


	//   ....[1]....
        /*0050*/ 	.word	0x00000100


	//----- nvinfo : EIATTR_CBANK_PARAM_SIZE
	.align		4
.L_15:
        /*0054*/ 	.byte	0x03, 0x19
        /*0056*/ 	.short	0x0014


	//----- nvinfo : EIATTR_PARAM_CBANK
	.align		4
        /*0058*/ 	.byte	0x04, 0x0a
        /*005a*/ 	.short	(.L_17 - .L_16)
	.align		4
.L_16:
        /*005c*/ 	.word	index@(.nv.constant0._Z12squareKernelPfS_i)
        /*0060*/ 	.short	0x0380
        /*0062*/ 	.short	0x0014


	//----- nvinfo : EIATTR_SW_WAR
	.align		4
.L_17:
        /*0064*/ 	.byte	0x04, 0x36
        /*0066*/ 	.short	(.L_19 - .L_18)
.L_18:
        /*0068*/ 	.word	0x00000008
.L_19:


//--------------------- .nv.callgraph             --------------------------
	.section	.nv.callgraph,"",@"SHT_CUDA_CALLGRAPH"
	.align	4
	.sectionentsize	8
	.align		4
        /*0000*/ 	.word	0x00000000
	.align		4
        /*0004*/ 	.word	0xffffffff
	.align		4
        /*0008*/ 	.word	0x00000000
	.align		4
        /*000c*/ 	.word	0xfffffffe
	.align		4
        /*0010*/ 	.word	0x00000000
	.align		4
        /*0014*/ 	.word	0xfffffffd
	.align		4
        /*0018*/ 	.word	0x00000000
	.align		4
        /*001c*/ 	.word	0xfffffffc


//--------------------- .text._Z12squareKernelPfS_i --------------------------
	.section	.text._Z12squareKernelPfS_i,"ax",@progbits
	.align	128
        .global         _Z12squareKernelPfS_i
        .type           _Z12squareKernelPfS_i,@function
        .size           _Z12squareKernelPfS_i,(.L_x_1 - _Z12squareKernelPfS_i)
        .other          _Z12squareKernelPfS_i,@"STO_CUDA_ENTRY STV_DEFAULT"
_Z12squareKernelPfS_i:
.text._Z12squareKernelPfS_i:
[----:B------:R-:W-:Y:S01]  /*0000*/  LDC R1, c[0x0][0x37c] ;  /* 0x0000df00ff017b82 */ /* 0x000fe20000000800 */
[----:B------:R-:W0:Y:S07]  /*0010*/  S2R R7, SR_TID.X ;  /* 0x0000000000077919 */ /* 0x000e2e0000002100 */
[----:B------:R-:W0:Y:S01]  /*0020*/  S2UR UR4, SR_CTAID.X ;  /* 0x00000000000479c3 */ /* 0x000e220000002500 */
[----:B------:R-:W1:Y:S07]  /*0030*/  LDCU UR5, c[0x0][0x390] ;  /* 0x00007200ff0577ac */ /* 0x000e6e0008000800 */
[----:B------:R-:W0:Y:S02]  /*0040*/  LDC R0, c[0x0][0x360] ;  /* 0x0000d800ff007b82 */ /* 0x000e240000000800 */
[----:B0-----:R-:W-:-:S05]  /*0050*/  IMAD R7, R0, UR4, R7 ;  /* 0x0000000400077c24 */ /* 0x001fca000f8e0207 */
[----:B-1----:R-:W-:-:S13]  /*0060*/  ISETP.GE.AND P0, PT, R7, UR5, PT ;  /* 0x0000000507007c0c */ /* 0x002fda000bf06270 */
[----:B------:R-:W-:Y:S05]  /*0070*/  @P0 EXIT ;  /* 0x000000000000094d */ /* 0x000fea0003800000 */
[----:B------:R-:W0:Y:S01]  /*0080*/  LDC.64 R2, c[0x0][0x388] ;  /* 0x0000e200ff027b82 */ /* 0x000e220000000a00 */
[----:B------:R-:W1:Y:S07]  /*0090*/  LDCU.64 UR4, c[0x0][0x358] ;  /* 0x00006b00ff0477ac */ /* 0x000e6e0008000a00 */
[----:B------:R-:W2:Y:S01]  /*00a0*/  LDC.64 R4, c[0x0][0x380] ;  /* 0x0000e000ff047b82 */ /* 0x000ea20000000a00 */
[----:B0-----:R-:W-:-:S06]  /*00b0*/  IMAD.WIDE R2, R7, 0x4, R2 ;  /* 0x0000000407027825 */ /* 0x001fcc00078e0202 */
[----:B-1----:R-:W3:Y:S01]  /*00c0*/  LDG.E R2, desc[UR4][R2.64] ;  /* 0x0000000402027981 */ /* 0x002ee2000c1e1900 */
[----:B--2---:R-:W-:-:S04]  /*00d0*/  IMAD.WIDE R4, R7, 0x4, R4 ;  /* 0x0000000407047825 */ /* 0x004fc800078e0204 */
[----:B---3--:R-:W-:-:S05]  /*00e0*/  FMUL R7, R2, R2 ;  /* 0x0000000202077220 */ /* 0x008fca0000400000 */
[----:B------:R-:W-:Y:S01]  /*00f0*/  STG.E desc[UR4][R4.64], R7 ;  /* 0x0000000704007986 */ /* 0x000fe2000c101904 */
[----:B------:R-:W-:Y:S05]  /*0100*/  EXIT ;  /* 0x000000000000794d */ /* 0x000fea0003800000 */
.L_x_0:
[----:B------:R-:W-:-:S00]  /*0110*/  BRA `(.L_x_0) ;  /* 0xfffffffc00fc7947 */ /* 0x000fc0000383ffff */
[----:B------:R-:W-:-:S00]  /*0120*/  NOP ;  /* 0x0000000000007918 */ /* 0x000fc00000000000 */
        /* <DEDUP_REMOVED lines=13> */
.L_x_1:


//--------------------- .nv.shared.reserved.0     --------------------------
	.section	.nv.shared.reserved.0,"aw",@nobits
	.weak		__nv_reservedSMEM_offset_0_alias
	.size		__nv_reservedSMEM_offset_0_alias, 0, 64
	.other		__nv_reservedSMEM_offset_0_alias,@"STO_CUDA_RESERVED_SHARED STV_DEFAULT"
__nv_reservedSMEM_offset_0_alias:
	.zero		0
	.zero		64


//--------------------- .nv.constant0._Z12squareKernelPfS_i --------------------------
	.section	.nv.constant0._Z12squareKernelPfS_i,"a",@progbits
	.sectionflags	@""
	.align	4
.nv.constant0._Z12squareKernelPfS_i:
	.zero		916


//--------------------- SYMBOLS --------------------------

	.type		.nv.reservedSmem.offset0,@object
	.size		.nv.reservedSmem.offset0,0x4
